//
// Generated by NVIDIA NVVM Compiler
//
// Compiler Build ID: CL-36424714
// Cuda compilation tools, release 13.0, V13.0.88
// Based on NVVM 20.0.0
//

.version 9.0
.target sm_100
.address_size 64

	// .globl	default_function_kernel_1

.visible .entry default_function_kernel_1(
	.param .u64 .ptr .align 1 default_function_kernel_1_param_0,
	.param .u64 .ptr .align 1 default_function_kernel_1_param_1
)
.maxntid 64
{
	.reg .pred 	%p<5>;
	.reg .b32 	%r<8>;
	.reg .b32 	%f<27>;
	.reg .b64 	%rd<8>;

	ld.param.u64 	%rd1, [default_function_kernel_1_param_0];
	ld.param.u64 	%rd2, [default_function_kernel_1_param_1];
	mov.u32 	%r1, %ctaid.x;
	shl.b32 	%r3, %r1, 3;
	mov.u32 	%r2, %tid.x;
	shr.u32 	%r4, %r2, 3;
	or.b32  	%r5, %r3, %r4;
	setp.gt.u32 	%p1, %r5, 8;
	@%p1 bra 	$L__BB0_2;
	cvta.to.global.u64 	%rd3, %rd2;
	cvta.to.global.u64 	%rd4, %rd1;
	shl.b32 	%r6, %r1, 6;
	or.b32  	%r7, %r6, %r2;
	mul.wide.u32 	%rd5, %r7, 4;
	add.s64 	%rd6, %rd3, %rd5;
	ld.global.nc.f32 	%f1, [%rd6];
	sin.approx.f32 	%f2, %f1;
	abs.f32 	%f3, %f2;
	fma.rn.f32 	%f4, %f3, 0fBF000000, 0f3F000000;
	rsqrt.approx.ftz.f32 	%f5, %f4;
	mul.f32 	%f6, %f5, %f4;
	mul.f32 	%f7, %f5, 0fBF000000;
	fma.rn.f32 	%f8, %f6, %f7, 0f3F000000;
	fma.rn.f32 	%f9, %f6, %f8, %f6;
	setp.eq.f32 	%p2, %f3, 0f3F800000;
	selp.f32 	%f10, 0f00000000, %f9, %p2;
	setp.gt.f32 	%p3, %f3, 0f3F0F5C29;
	selp.f32 	%f11, %f10, %f3, %p3;
	copysign.f32 	%f12, %f2, %f11;
	mul.f32 	%f13, %f12, %f12;
	fma.rn.f32 	%f14, %f13, 0f3D10ECEF, 0f3C8B1ABB;
	fma.rn.f32 	%f15, %f14, %f13, 0f3CFC028C;
	fma.rn.f32 	%f16, %f15, %f13, 0f3D372139;
	fma.rn.f32 	%f17, %f16, %f13, 0f3D9993DB;
	fma.rn.f32 	%f18, %f17, %f13, 0f3E2AAAC6;
	mul.f32 	%f19, %f13, %f18;
	fma.rn.f32 	%f20, %f19, %f12, %f12;
	neg.f32 	%f21, %f20;
	selp.f32 	%f22, %f20, %f21, %p3;
	fma.rn.f32 	%f23, 0f3F6EE581, 0f3FD774EB, %f22;
	setp.gt.f32 	%p4, %f2, 0f3F0F5C29;
	selp.f32 	%f24, %f20, %f23, %p4;
	add.f32 	%f25, %f24, %f24;
	selp.f32 	%f26, %f25, %f24, %p3;
	add.s64 	%rd7, %rd4, %rd5;
	st.global.f32 	[%rd7], %f26;
$L__BB0_2:
	ret;

}
	// .globl	default_function_kernel_2
.visible .entry default_function_kernel_2(
	.param .u64 .ptr .align 1 default_function_kernel_2_param_0,
	.param .u64 .ptr .align 1 default_function_kernel_2_param_1
)
.maxntid 32
{
	.reg .pred 	%p<5>;
	.reg .b32 	%r<8>;
	.reg .b32 	%f<26>;
	.reg .b64 	%rd<8>;

	ld.param.u64 	%rd1, [default_function_kernel_2_param_0];
	ld.param.u64 	%rd2, [default_function_kernel_2_param_1];
	mov.u32 	%r1, %ctaid.x;
	shl.b32 	%r3, %r1, 2;
	mov.u32 	%r2, %tid.x;
	shr.u32 	%r4, %r2, 3;
	or.b32  	%r5, %r3, %r4;
	setp.gt.u32 	%p1, %r5, 8;
	@%p1 bra 	$L__BB1_2;
	cvta.to.global.u64 	%rd3, %rd2;
	cvta.to.global.u64 	%rd4, %rd1;
	shl.b32 	%r6, %r1, 5;
	or.b32  	%r7, %r6, %r2;
	mul.wide.u32 	%rd5, %r7, 4;
	add.s64 	%rd6, %rd3, %rd5;
	ld.global.nc.f32 	%f1, [%rd6];
	abs.f32 	%f2, %f1;
	fma.rn.f32 	%f3, %f2, 0fBF000000, 0f3F000000;
	rsqrt.approx.ftz.f32 	%f4, %f3;
	mul.f32 	%f5, %f4, %f3;
	mul.f32 	%f6, %f4, 0fBF000000;
	fma.rn.f32 	%f7, %f5, %f6, 0f3F000000;
	fma.rn.f32 	%f8, %f5, %f7, %f5;
	setp.eq.f32 	%p2, %f2, 0f3F800000;
	selp.f32 	%f9, 0f00000000, %f8, %p2;
	setp.gt.f32 	%p3, %f2, 0f3F0F5C29;
	selp.f32 	%f10, %f9, %f2, %p3;
	copysign.f32 	%f11, %f1, %f10;
	mul.f32 	%f12, %f11, %f11;
	fma.rn.f32 	%f13, %f12, 0f3D10ECEF, 0f3C8B1ABB;
	fma.rn.f32 	%f14, %f13, %f12, 0f3CFC028C;
	fma.rn.f32 	%f15, %f14, %f12, 0f3D372139;
	fma.rn.f32 	%f16, %f15, %f12, 0f3D9993DB;
	fma.rn.f32 	%f17, %f16, %f12, 0f3E2AAAC6;
	mul.f32 	%f18, %f12, %f17;
	fma.rn.f32 	%f19, %f18, %f11, %f11;
	neg.f32 	%f20, %f19;
	selp.f32 	%f21, %f19, %f20, %p3;
	fma.rn.f32 	%f22, 0f3F6EE581, 0f3FD774EB, %f21;
	setp.gt.f32 	%p4, %f1, 0f3F0F5C29;
	selp.f32 	%f23, %f19, %f22, %p4;
	add.f32 	%f24, %f23, %f23;
	selp.f32 	%f25, %f24, %f23, %p3;
	add.s64 	%rd7, %rd4, %rd5;
	st.global.f32 	[%rd7], %f25;
$L__BB1_2:
	ret;

}
	// .globl	default_function_kernel_4
.visible .entry default_function_kernel_4(
	.param .u64 .ptr .align 1 default_function_kernel_4_param_0,
	.param .u64 .ptr .align 1 default_function_kernel_4_param_1
)
.maxntid 32
{
	.reg .pred 	%p<8>;
	.reg .b32 	%r<14>;
	.reg .b32 	%f<39>;
	.reg .b64 	%rd<9>;

	ld.param.u64 	%rd1, [default_function_kernel_4_param_0];
	ld.param.u64 	%rd2, [default_function_kernel_4_param_1];
	mov.u32 	%r1, %ctaid.x;
	shl.b32 	%r5, %r1, 2;
	mov.u32 	%r2, %tid.x;
	shr.u32 	%r6, %r2, 3;
	or.b32  	%r7, %r5, %r6;
	setp.gt.u32 	%p1, %r7, 8;
	@%p1 bra 	$L__BB2_4;
	cvta.to.global.u64 	%rd3, %rd2;
	shl.b32 	%r8, %r1, 5;
	or.b32  	%r3, %r8, %r2;
	mul.wide.u32 	%rd4, %r3, 4;
	add.s64 	%rd5, %rd3, %rd4;
	ld.global.nc.f32 	%f1, [%rd5];
	abs.f32 	%f2, %f1;
	fma.rn.f32 	%f7, %f1, %f1, 0f3F800000;
	rsqrt.approx.ftz.f32 	%f8, %f7;
	fma.rn.f32 	%f9, %f7, %f8, 0f3F800000;
	rcp.approx.ftz.f32 	%f10, %f9;
	mul.f32 	%f11, %f2, %f10;
	fma.rn.f32 	%f12, %f2, %f11, %f2;
	setp.gt.f32 	%p2, %f2, 0f4B000000;
	selp.f32 	%f3, %f2, %f12, %p2;
	mov.f32 	%f13, 0f3F800000;
	add.rz.f32 	%f14, %f3, %f13;
	mov.b32 	%r9, %f14;
	add.s32 	%r10, %r9, -1061158912;
	and.b32  	%r11, %r10, -8388608;
	mov.b32 	%r4, %f3;
	sub.s32 	%r12, %r4, %r11;
	mov.b32 	%f15, %r12;
	sub.s32 	%r13, 1082130432, %r11;
	mov.b32 	%f16, %r13;
	fma.rn.f32 	%f17, %f16, 0f3E800000, 0fBF800000;
	add.f32 	%f18, %f17, %f15;
	cvt.rn.f32.s32 	%f19, %r11;
	mul.f32 	%f20, %f19, 0f34000000;
	fma.rn.f32 	%f21, %f18, 0fBD39BF78, 0f3DD80012;
	fma.rn.f32 	%f22, %f21, %f18, 0fBE0778E0;
	fma.rn.f32 	%f23, %f22, %f18, 0f3E146475;
	fma.rn.f32 	%f24, %f23, %f18, 0fBE2A68DD;
	fma.rn.f32 	%f25, %f24, %f18, 0f3E4CAF9E;
	fma.rn.f32 	%f26, %f25, %f18, 0fBE800042;
	fma.rn.f32 	%f27, %f26, %f18, 0f3EAAAAE6;
	fma.rn.f32 	%f28, %f27, %f18, 0fBF000000;
	mul.f32 	%f29, %f18, %f28;
	fma.rn.f32 	%f30, %f29, %f18, %f18;
	fma.rn.f32 	%f38, %f20, 0f3F317218, %f30;
	setp.lt.u32 	%p3, %r4, 2139095040;
	@%p3 bra 	$L__BB2_3;
	setp.gt.s32 	%p4, %r4, -1082130432;
	fma.rn.f32 	%f31, %f3, 0f7F800000, 0f7F800000;
	selp.f32 	%f32, %f31, %f38, %p4;
	setp.eq.f32 	%p5, %f3, 0f00000000;
	selp.f32 	%f38, 0f80000000, %f32, %p5;
$L__BB2_3:
	setp.gt.f32 	%p6, %f2, 0f4B000000;
	add.f32 	%f33, %f38, 0f3F317218;
	selp.f32 	%f34, %f33, %f38, %p6;
	setp.num.f32 	%p7, %f2, %f2;
	copysign.f32 	%f35, %f1, %f34;
	selp.f32 	%f36, %f35, %f34, %p7;
	cvt.rpi.f32.f32 	%f37, %f36;
	cvta.to.global.u64 	%rd6, %rd1;
	add.s64 	%rd8, %rd6, %rd4;
	st.global.f32 	[%rd8], %f37;
$L__BB2_4:
	ret;

}
	// .globl	default_function_kernel
.visible .entry default_function_kernel(
	.param .u64 .ptr .align 1 default_function_kernel_param_0,
	.param .u64 .ptr .align 1 default_function_kernel_param_1
)
.maxntid 64
{
	.reg .pred 	%p<2>;
	.reg .b32 	%r<8>;
	.reg .b32 	%f<3>;
	.reg .b64 	%rd<8>;

	ld.param.u64 	%rd1, [default_function_kernel_param_0];
	ld.param.u64 	%rd2, [default_function_kernel_param_1];
	mov.u32 	%r1, %ctaid.x;
	shl.b32 	%r3, %r1, 3;
	mov.u32 	%r2, %tid.x;
	shr.u32 	%r4, %r2, 3;
	or.b32  	%r5, %r3, %r4;
	setp.gt.u32 	%p1, %r5, 8;
	@%p1 bra 	$L__BB3_2;
	cvta.to.global.u64 	%rd3, %rd2;
	cvta.to.global.u64 	%rd4, %rd1;
	shl.b32 	%r6, %r1, 6;
	or.b32  	%r7, %r6, %r2;
	mul.wide.u32 	%rd5, %r7, 4;
	add.s64 	%rd6, %rd3, %rd5;
	ld.global.nc.f32 	%f1, [%rd6];
	abs.f32 	%f2, %f1;
	add.s64 	%rd7, %rd4, %rd5;
	st.global.f32 	[%rd7], %f2;
$L__BB3_2:
	ret;

}
	// .globl	default_function_kernel_3
.visible .entry default_function_kernel_3(
	.param .u64 .ptr .align 1 default_function_kernel_3_param_0,
	.param .u64 .ptr .align 1 default_function_kernel_3_param_1
)
.maxntid 32
{
	.reg .pred 	%p<22>;
	.reg .b32 	%r<34>;
	.reg .b32 	%f<81>;
	.reg .b64 	%rd<9>;

	ld.param.u64 	%rd1, [default_function_kernel_3_param_0];
	ld.param.u64 	%rd2, [default_function_kernel_3_param_1];
	mov.u32 	%r1, %ctaid.x;
	shl.b32 	%r15, %r1, 2;
	mov.u32 	%r2, %tid.x;
	shr.u32 	%r16, %r2, 3;
	or.b32  	%r17, %r15, %r16;
	setp.gt.u32 	%p1, %r17, 8;
	@%p1 bra 	$L__BB4_16;
	cvta.to.global.u64 	%rd3, %rd2;
	shl.b32 	%r18, %r1, 5;
	or.b32  	%r3, %r18, %r2;
	mul.wide.u32 	%rd4, %r3, 4;
	add.s64 	%rd5, %rd3, %rd4;
	ld.global.nc.f32 	%f1, [%rd5];
	abs.f32 	%f2, %f1;
	fma.rn.f32 	%f25, %f1, %f1, 0f3F800000;
	rsqrt.approx.ftz.f32 	%f26, %f25;
	fma.rn.f32 	%f27, %f25, %f26, 0f3F800000;
	rcp.approx.ftz.f32 	%f28, %f27;
	mul.f32 	%f29, %f2, %f28;
	fma.rn.f32 	%f30, %f2, %f29, %f2;
	setp.gt.f32 	%p2, %f2, 0f4B000000;
	selp.f32 	%f3, %f2, %f30, %p2;
	mov.f32 	%f31, 0f3F800000;
	add.rz.f32 	%f32, %f3, %f31;
	mov.b32 	%r19, %f32;
	add.s32 	%r20, %r19, -1061158912;
	and.b32  	%r21, %r20, -8388608;
	mov.b32 	%r4, %f3;
	sub.s32 	%r22, %r4, %r21;
	mov.b32 	%f33, %r22;
	sub.s32 	%r23, 1082130432, %r21;
	mov.b32 	%f34, %r23;
	fma.rn.f32 	%f35, %f34, 0f3E800000, 0fBF800000;
	add.f32 	%f36, %f35, %f33;
	cvt.rn.f32.s32 	%f37, %r21;
	mul.f32 	%f38, %f37, 0f34000000;
	fma.rn.f32 	%f39, %f36, 0fBD39BF78, 0f3DD80012;
	fma.rn.f32 	%f40, %f39, %f36, 0fBE0778E0;
	fma.rn.f32 	%f41, %f40, %f36, 0f3E146475;
	fma.rn.f32 	%f42, %f41, %f36, 0fBE2A68DD;
	fma.rn.f32 	%f43, %f42, %f36, 0f3E4CAF9E;
	fma.rn.f32 	%f44, %f43, %f36, 0fBE800042;
	fma.rn.f32 	%f45, %f44, %f36, 0f3EAAAAE6;
	fma.rn.f32 	%f46, %f45, %f36, 0fBF000000;
	mul.f32 	%f47, %f36, %f46;
	fma.rn.f32 	%f48, %f47, %f36, %f36;
	fma.rn.f32 	%f77, %f38, 0f3F317218, %f48;
	setp.lt.u32 	%p3, %r4, 2139095040;
	@%p3 bra 	$L__BB4_3;
	setp.gt.s32 	%p4, %r4, -1082130432;
	fma.rn.f32 	%f49, %f3, 0f7F800000, 0f7F800000;
	selp.f32 	%f50, %f49, %f77, %p4;
	setp.eq.f32 	%p5, %f3, 0f00000000;
	selp.f32 	%f77, 0f80000000, %f50, %p5;
$L__BB4_3:
	setp.gt.f32 	%p6, %f2, 0f4B000000;
	add.f32 	%f51, %f77, 0f3F317218;
	selp.f32 	%f52, %f51, %f77, %p6;
	setp.num.f32 	%p7, %f2, %f2;
	copysign.f32 	%f53, %f1, %f52;
	selp.f32 	%f7, %f53, %f52, %p7;
	abs.f32 	%f80, %f7;
	setp.lt.f32 	%p8, %f80, %f2;
	@%p8 bra 	$L__BB4_15;
	mul.f32 	%f9, %f2, 0f4B000000;
	setp.gtu.f32 	%p9, %f80, %f9;
	@%p9 bra 	$L__BB4_11;
	div.approx.f32 	%f54, %f80, %f2;
	cvt.rzi.f32.f32 	%f78, %f54;
	neg.f32 	%f11, %f2;
	fma.rn.f32 	%f12, %f11, %f78, %f80;
	mov.b32 	%r5, %f12;
	mov.b32 	%r24, %f2;
	setp.lt.u32 	%p10, %r5, %r24;
	@%p10 bra 	$L__BB4_10;
	setp.lt.u32 	%p11, %r5, -2147483647;
	@%p11 bra 	$L__BB4_8;
	add.f32 	%f59, %f78, 0fBF800000;
	setp.lt.f32 	%p14, %f12, %f11;
	add.f32 	%f60, %f59, 0fBF800000;
	selp.f32 	%f78, %f60, %f59, %p14;
	bra.uni 	$L__BB4_10;
$L__BB4_8:
	add.f32 	%f78, %f78, 0f3F800000;
	add.f32 	%f55, %f2, %f2;
	setp.ltu.f32 	%p12, %f12, %f55;
	@%p12 bra 	$L__BB4_10;
	add.f32 	%f56, %f78, 0f3F800000;
	fma.rn.f32 	%f57, %f2, 0fC0400000, %f12;
	setp.ge.f32 	%p13, %f57, 0f00000000;
	add.f32 	%f58, %f56, 0f3F800000;
	selp.f32 	%f78, %f58, %f56, %p13;
$L__BB4_10:
	fma.rn.f32 	%f80, %f11, %f78, %f80;
	bra.uni 	$L__BB4_15;
$L__BB4_11:
	mov.b32 	%r6, %f80;
	mov.b32 	%r25, %f9;
	and.b32  	%r7, %r25, -8388608;
	and.b32  	%r26, %r6, 8388607;
	or.b32  	%r32, %r26, 1065353216;
	and.b32  	%r27, %r25, 8388607;
	or.b32  	%r9, %r27, 1065353216;
	mov.b32 	%f79, %r32;
	sub.s32 	%r28, %r6, %r7;
	and.b32  	%r29, %r28, -8388608;
	add.s32 	%r33, %r29, 192937984;
	setp.eq.s32 	%p15, %r33, 0;
	@%p15 bra 	$L__BB4_14;
	mov.b32 	%f61, %r9;
	rcp.approx.ftz.f32 	%f19, %f61;
	neg.f32 	%f20, %f61;
$L__BB4_13:
	min.u32 	%r30, %r33, 192937984;
	add.s32 	%r31, %r32, %r30;
	mov.b32 	%f62, %r31;
	mul.f32 	%f63, %f19, %f62;
	fma.rn.f32 	%f64, %f20, %f63, %f62;
	fma.rn.f32 	%f65, %f64, %f19, %f63;
	fma.rn.f32 	%f66, %f20, %f65, %f62;
	fma.rz.f32 	%f67, %f66, %f19, %f65;
	cvt.rzi.f32.f32 	%f68, %f67;
	fma.rn.f32 	%f79, %f20, %f68, %f62;
	sub.s32 	%r33, %r33, %r30;
	mov.b32 	%r32, %f79;
	setp.ne.s32 	%p16, %r33, 0;
	setp.ne.s32 	%p17, %r32, 0;
	and.pred  	%p18, %p16, %p17;
	@%p18 bra 	$L__BB4_13;
$L__BB4_14:
	mov.b32 	%f70, %r7;
	setp.leu.f32 	%p19, %f2, 0f00000000;
	setp.gt.u32 	%p20, %r6, 2139095039;
	selp.f32 	%f71, 0f7FFFFFFF, %f70, %p20;
	selp.f32 	%f72, 0f7FFFFFFF, %f71, %p19;
	mul.f32 	%f73, %f79, 0f34000000;
	mul.f32 	%f80, %f72, %f73;
$L__BB4_15:
	abs.f32 	%f74, %f80;
	setp.nan.f32 	%p21, %f74, %f74;
	copysign.f32 	%f75, %f7, %f80;
	selp.f32 	%f76, %f80, %f75, %p21;
	cvta.to.global.u64 	%rd6, %rd1;
	add.s64 	%rd8, %rd6, %rd4;
	st.global.f32 	[%rd8], %f76;
$L__BB4_16:
	ret;

}


// ===== COMPILED SASS (sm_100) =====

	.target	sm_100

	.elftype	@"ET_EXEC"


//--------------------- .note.nv.tkinfo           --------------------------
	.section	.note.nv.tkinfo,"",@"SHT_NOTE"
	.sectionflags	@"SHF_NOTE_NV_TKINFO"
	.tkinfo
        /*0018*/ 	.word	0x00000002
        /*0030*/ 	.string	""
        /*0030*/ 	.string	"ptxas"
        /*0030*/ 	.string	"Cuda compilation tools, release 13.0, V13.0.88"
        /*0030*/ 	.string	"Build cuda_13.0.r13.0/compiler.36424714_0"
        /*0030*/ 	.string	"-arch sm_100 -m 64 "



//--------------------- .note.nv.cuinfo           --------------------------
	.section	.note.nv.cuinfo,"",@"SHT_NOTE"
	.sectionflags	@"SHF_NOTE_NV_CUINFO"
        /*0018*/ 	.short	0x0002
        /*001a*/ 	.short	0x0064
        /*001c*/ 	.short	0x0082
	.zero		2


//--------------------- .nv.info                  --------------------------
	.section	.nv.info,"",@"SHT_CUDA_INFO"
	.align	4


	//----- nvinfo : EIATTR_REGCOUNT
	.align		4
        /*0000*/ 	.byte	0x04, 0x2f
        /*0002*/ 	.short	(.L_1 - .L_0)
	.align		4
.L_0:
        /*0004*/ 	.word	index@(default_function_kernel_1)
        /*0008*/ 	.word	0x0000000b


	//----- nvinfo : EIATTR_FRAME_SIZE
	.align		4
.L_1:
        /*000c*/ 	.byte	0x04, 0x11
        /*000e*/ 	.short	(.L_3 - .L_2)
	.align		4
.L_2:
        /*0010*/ 	.word	index@(default_function_kernel_1)
        /*0014*/ 	.word	0x00000000


	//----- nvinfo : EIATTR_REGCOUNT
	.align		4
.L_3:
        /*0018*/ 	.byte	0x04, 0x2f
        /*001a*/ 	.short	(.L_5 - .L_4)
	.align		4
.L_4:
        /*001c*/ 	.word	index@(default_function_kernel_2)
        /*0020*/ 	.word	0x0000000c


	//----- nvinfo : EIATTR_FRAME_SIZE
	.align		4
.L_5:
        /*0024*/ 	.byte	0x04, 0x11
        /*0026*/ 	.short	(.L_7 - .L_6)
	.align		4
.L_6:
        /*0028*/ 	.word	index@(default_function_kernel_2)
        /*002c*/ 	.word	0x00000000


	//----- nvinfo : EIATTR_REGCOUNT
	.align		4
.L_7:
        /*0030*/ 	.byte	0x04, 0x2f
        /*0032*/ 	.short	(.L_9 - .L_8)
	.align		4
.L_8:
        /*0034*/ 	.word	index@(default_function_kernel_4)
        /*0038*/ 	.word	0x0000000c


	//----- nvinfo : EIATTR_FRAME_SIZE
	.align		4
.L_9:
        /*003c*/ 	.byte	0x04, 0x11
        /*003e*/ 	.short	(.L_11 - .L_10)
	.align		4
.L_10:
        /*0040*/ 	.word	index@(default_function_kernel_4)
        /*0044*/ 	.word	0x00000000


	//----- nvinfo : EIATTR_REGCOUNT
	.align		4
.L_11:
        /*0048*/ 	.byte	0x04, 0x2f
        /*004a*/ 	.short	(.L_13 - .L_12)
	.align		4
.L_12:
        /*004c*/ 	.word	index@(default_function_kernel)
        /*0050*/ 	.word	0x0000000a


	//----- nvinfo : EIATTR_FRAME_SIZE
	.align		4
.L_13:
        /*0054*/ 	.byte	0x04, 0x11
        /*0056*/ 	.short	(.L_15 - .L_14)
	.align		4
.L_14:
        /*0058*/ 	.word	index@(default_function_kernel)
        /*005c*/ 	.word	0x00000000


	//----- nvinfo : EIATTR_REGCOUNT
	.align		4
.L_15:
        /*0060*/ 	.byte	0x04, 0x2f
        /*0062*/ 	.short	(.L_17 - .L_16)
	.align		4
.L_16:
        /*0064*/ 	.word	index@(default_function_kernel_3)
        /*0068*/ 	.word	0x0000000d


	//----- nvinfo : EIATTR_FRAME_SIZE
	.align		4
.L_17:
        /*006c*/ 	.byte	0x04, 0x11
        /*006e*/ 	.short	(.L_19 - .L_18)
	.align		4
.L_18:
        /*0070*/ 	.word	index@(default_function_kernel_3)
        /*0074*/ 	.word	0x00000000


	//----- nvinfo : EIATTR_MIN_STACK_SIZE
	.align		4
.L_19:
        /*0078*/ 	.byte	0x04, 0x12
        /*007a*/ 	.short	(.L_21 - .L_20)
	.align		4
.L_20:
        /*007c*/ 	.word	index@(default_function_kernel_3)
        /*0080*/ 	.word	0x00000000


	//----- nvinfo : EIATTR_MIN_STACK_SIZE
	.align		4
.L_21:
        /*0084*/ 	.byte	0x04, 0x12
        /*0086*/ 	.short	(.L_23 - .L_22)
	.align		4
.L_22:
        /*0088*/ 	.word	index@(default_function_kernel)
        /*008c*/ 	.word	0x00000000


	//----- nvinfo : EIATTR_MIN_STACK_SIZE
	.align		4
.L_23:
        /*0090*/ 	.byte	0x04, 0x12
        /*0092*/ 	.short	(.L_25 - .L_24)
	.align		4
.L_24:
        /*0094*/ 	.word	index@(default_function_kernel_4)
        /*0098*/ 	.word	0x00000000


	//----- nvinfo : EIATTR_MIN_STACK_SIZE
	.align		4
.L_25:
        /*009c*/ 	.byte	0x04, 0x12
        /*009e*/ 	.short	(.L_27 - .L_26)
	.align		4
.L_26:
        /*00a0*/ 	.word	index@(default_function_kernel_2)
        /*00a4*/ 	.word	0x00000000


	//----- nvinfo : EIATTR_MIN_STACK_SIZE
	.align		4
.L_27:
        /*00a8*/ 	.byte	0x04, 0x12
        /*00aa*/ 	.short	(.L_29 - .L_28)
	.align		4
.L_28:
        /*00ac*/ 	.word	index@(default_function_kernel_1)
        /*00b0*/ 	.word	0x00000000
.L_29:


//--------------------- .nv.compat                --------------------------
	.section	.nv.compat,"",@"SHT_CUDA_COMPAT_INFO"
	.align	4
        /*0000*/ 	.byte	0x02, 0x09, 0x00, 0x00, 0x02, 0x02, 0x01, 0x00, 0x02, 0x05, 0x05, 0x00, 0x03, 0x07, 0x01, 0x01
        /*0010*/ 	.byte	0x02, 0x03, 0x00, 0x00, 0x02, 0x06, 0x01, 0x00, 0x04, 0x0b, 0x08, 0x00, 0x01, 0x00, 0x00, 0x00
        /*0020*/ 	.byte	0x00, 0x00, 0x00, 0x00


//--------------------- .nv.info.default_function_kernel_3 --------------------------
	.section	.nv.info.default_function_kernel_3,"",@"SHT_CUDA_INFO"
	.sectionflags	@""
	.align	4


	//----- nvinfo : EIATTR_CUDA_API_VERSION
	.align		4
        /*0000*/ 	.byte	0x04, 0x37
        /*0002*/ 	.short	(.L_31 - .L_30)
.L_30:
        /*0004*/ 	.word	0x00000082


	//----- nvinfo : EIATTR_KPARAM_INFO
	.align		4
.L_31:
        /*0008*/ 	.byte	0x04, 0x17
        /*000a*/ 	.short	(.L_33 - .L_32)
.L_32:
        /*000c*/ 	.word	0x00000000
        /*0010*/ 	.short	0x0001
        /*0012*/ 	.short	0x0008
        /*0014*/ 	.byte	0x00, 0xf5, 0x21, 0x00


	//----- nvinfo : EIATTR_KPARAM_INFO
	.align		4
.L_33:
        /*0018*/ 	.byte	0x04, 0x17
        /*001a*/ 	.short	(.L_35 - .L_34)
.L_34:
        /*001c*/ 	.word	0x00000000
        /*0020*/ 	.short	0x0000
        /*0022*/ 	.short	0x0000
        /*0024*/ 	.byte	0x00, 0xf5, 0x21, 0x00


	//----- nvinfo : EIATTR_SPARSE_MMA_MASK
	.align		4
.L_35:
        /*0028*/ 	.byte	0x03, 0x50
        /*002a*/ 	.short	0x0000


	//----- nvinfo : EIATTR_MAXREG_COUNT
	.align		4
        /*002c*/ 	.byte	0x03, 0x1b
        /*002e*/ 	.short	0x00ff


	//----- nvinfo : EIATTR_MERCURY_ISA_VERSION
	.align		4
        /*0030*/ 	.byte	0x03, 0x5f
        /*0032*/ 	.short	0x0101


	//----- nvinfo : EIATTR_VRC_CTA_INIT_COUNT
	.align		4
        /*0034*/ 	.byte	0x02, 0x4a
	.zero		1
	.zero		1


	//----- nvinfo : EIATTR_EXIT_INSTR_OFFSETS
	.align		4
        /*0038*/ 	.byte	0x04, 0x1c
        /*003a*/ 	.short	(.L_37 - .L_36)


	//   ....[0]....
.L_36:
        /*003c*/ 	.word	0x00000070


	//   ....[1]....
        /*0040*/ 	.word	0x00000830


	//----- nvinfo : EIATTR_MAX_THREADS
	.align		4
.L_37:
        /*0044*/ 	.byte	0x04, 0x05
        /*0046*/ 	.short	(.L_39 - .L_38)
.L_38:
        /*0048*/ 	.word	0x00000020
        /*004c*/ 	.word	0x00000001
        /*0050*/ 	.word	0x00000001


	//----- nvinfo : EIATTR_CRS_STACK_SIZE
	.align		4
.L_39:
        /*0054*/ 	.byte	0x04, 0x1e
        /*0056*/ 	.short	(.L_41 - .L_40)
.L_40:
        /*0058*/ 	.word	0x00000000


	//----- nvinfo : EIATTR_CBANK_PARAM_SIZE
	.align		4
.L_41:
        /*005c*/ 	.byte	0x03, 0x19
        /*005e*/ 	.short	0x0010


	//----- nvinfo : EIATTR_PARAM_CBANK
	.align		4
        /*0060*/ 	.byte	0x04, 0x0a
        /*0062*/ 	.short	(.L_43 - .L_42)
	.align		4
.L_42:
        /*0064*/ 	.word	index@(.nv.constant0.default_function_kernel_3)
        /*0068*/ 	.short	0x0380
        /*006a*/ 	.short	0x0010


	//----- nvinfo : EIATTR_SW_WAR
	.align		4
.L_43:
        /*006c*/ 	.byte	0x04, 0x36
        /*006e*/ 	.short	(.L_45 - .L_44)
.L_44:
        /*0070*/ 	.word	0x00000008
.L_45:


//--------------------- .nv.info.default_function_kernel --------------------------
	.section	.nv.info.default_function_kernel,"",@"SHT_CUDA_INFO"
	.sectionflags	@""
	.align	4


	//----- nvinfo : EIATTR_CUDA_API_VERSION
	.align		4
        /*0000*/ 	.byte	0x04, 0x37
        /*0002*/ 	.short	(.L_47 - .L_46)
.L_46:
        /*0004*/ 	.word	0x00000082


	//----- nvinfo : EIATTR_KPARAM_INFO
	.align		4
.L_47:
        /*0008*/ 	.byte	0x04, 0x17
        /*000a*/ 	.short	(.L_49 - .L_48)
.L_48:
        /*000c*/ 	.word	0x00000000
        /*0010*/ 	.short	0x0001
        /*0012*/ 	.short	0x0008
        /*0014*/ 	.byte	0x00, 0xf5, 0x21, 0x00


	//----- nvinfo : EIATTR_KPARAM_INFO
	.align		4
.L_49:
        /*0018*/ 	.byte	0x04, 0x17
        /*001a*/ 	.short	(.L_51 - .L_50)
.L_50:
        /*001c*/ 	.word	0x00000000
        /*0020*/ 	.short	0x0000
        /*0022*/ 	.short	0x0000
        /*0024*/ 	.byte	0x00, 0xf5, 0x21, 0x00


	//----- nvinfo : EIATTR_SPARSE_MMA_MASK
	.align		4
.L_51:
        /*0028*/ 	.byte	0x03, 0x50
        /*002a*/ 	.short	0x0000


	//----- nvinfo : EIATTR_MAXREG_COUNT
	.align		4
        /*002c*/ 	.byte	0x03, 0x1b
        /*002e*/ 	.short	0x00ff


	//----- nvinfo : EIATTR_MERCURY_ISA_VERSION
	.align		4
        /*0030*/ 	.byte	0x03, 0x5f
        /*0032*/ 	.short	0x0101


	//----- nvinfo : EIATTR_VRC_CTA_INIT_COUNT
	.align		4
        /*0034*/ 	.byte	0x02, 0x4a
	.zero		1
	.zero		1


	//----- nvinfo : EIATTR_EXIT_INSTR_OFFSETS
	.align		4
        /*0038*/ 	.byte	0x04, 0x1c
        /*003a*/ 	.short	(.L_53 - .L_52)


	//   ....[0]....
.L_52:
        /*003c*/ 	.word	0x00000070


	//   ....[1]....
        /*0040*/ 	.word	0x00000120


	//----- nvinfo : EIATTR_MAX_THREADS
	.align		4
.L_53:
        /*0044*/ 	.byte	0x04, 0x05
        /*0046*/ 	.short	(.L_55 - .L_54)
.L_54:
        /*0048*/ 	.word	0x00000040
        /*004c*/ 	.word	0x00000001
        /*0050*/ 	.word	0x00000001


	//----- nvinfo : EIATTR_CBANK_PARAM_SIZE
	.align		4
.L_55:
        /*0054*/ 	.byte	0x03, 0x19
        /*0056*/ 	.short	0x0010


	//----- nvinfo : EIATTR_PARAM_CBANK
	.align		4
        /*0058*/ 	.byte	0x04, 0x0a
        /*005a*/ 	.short	(.L_57 - .L_56)
	.align		4
.L_56:
        /*005c*/ 	.word	index@(.nv.constant0.default_function_kernel)
        /*0060*/ 	.short	0x0380
        /*0062*/ 	.short	0x0010


	//----- nvinfo : EIATTR_SW_WAR
	.align		4
.L_57:
        /*0064*/ 	.byte	0x04, 0x36
        /*0066*/ 	.short	(.L_59 - .L_58)
.L_58:
        /*0068*/ 	.word	0x00000008
.L_59:


//--------------------- .nv.info.default_function_kernel_4 --------------------------
	.section	.nv.info.default_function_kernel_4,"",@"SHT_CUDA_INFO"
	.sectionflags	@""
	.align	4


	//----- nvinfo : EIATTR_CUDA_API_VERSION
	.align		4
        /*0000*/ 	.byte	0x04, 0x37
        /*0002*/ 	.short	(.L_61 - .L_60)
.L_60:
        /*0004*/ 	.word	0x00000082


	//----- nvinfo : EIATTR_KPARAM_INFO
	.align		4
.L_61:
        /*0008*/ 	.byte	0x04, 0x17
        /*000a*/ 	.short	(.L_63 - .L_62)
.L_62:
        /*000c*/ 	.word	0x00000000
        /*0010*/ 	.short	0x0001
        /*0012*/ 	.short	0x0008
        /*0014*/ 	.byte	0x00, 0xf5, 0x21, 0x00


	//----- nvinfo : EIATTR_KPARAM_INFO
	.align		4
.L_63:
        /*0018*/ 	.byte	0x04, 0x17
        /*001a*/ 	.short	(.L_65 - .L_64)
.L_64:
        /*001c*/ 	.word	0x00000000
        /*0020*/ 	.short	0x0000
        /*0022*/ 	.short	0x0000
        /*0024*/ 	.byte	0x00, 0xf5, 0x21, 0x00


	//----- nvinfo : EIATTR_SPARSE_MMA_MASK
	.align		4
.L_65:
        /*0028*/ 	.byte	0x03, 0x50
        /*002a*/ 	.short	0x0000


	//----- nvinfo : EIATTR_MAXREG_COUNT
	.align		4
        /*002c*/ 	.byte	0x03, 0x1b
        /*002e*/ 	.short	0x00ff


	//----- nvinfo : EIATTR_MERCURY_ISA_VERSION
	.align		4
        /*0030*/ 	.byte	0x03, 0x5f
        /*0032*/ 	.short	0x0101


	//----- nvinfo : EIATTR_VRC_CTA_INIT_COUNT
	.align		4
        /*0034*/ 	.byte	0x02, 0x4a
	.zero		1
	.zero		1


	//----- nvinfo : EIATTR_EXIT_INSTR_OFFSETS
	.align		4
        /*0038*/ 	.byte	0x04, 0x1c
        /*003a*/ 	.short	(.L_67 - .L_66)


	//   ....[0]....
.L_66:
        /*003c*/ 	.word	0x00000070


	//   ....[1]....
        /*0040*/ 	.word	0x000003b0


	//----- nvinfo : EIATTR_MAX_THREADS
	.align		4
.L_67:
        /*0044*/ 	.byte	0x04, 0x05
        /*0046*/ 	.short	(.L_69 - .L_68)
.L_68:
        /*0048*/ 	.word	0x00000020
        /*004c*/ 	.word	0x00000001
        /*0050*/ 	.word	0x00000001


	//----- nvinfo : EIATTR_CBANK_PARAM_SIZE
	.align		4
.L_69:
        /*0054*/ 	.byte	0x03, 0x19
        /*0056*/ 	.short	0x0010


	//----- nvinfo : EIATTR_PARAM_CBANK
	.align		4
        /*0058*/ 	.byte	0x04, 0x0a
        /*005a*/ 	.short	(.L_71 - .L_70)
	.align		4
.L_70:
        /*005c*/ 	.word	index@(.nv.constant0.default_function_kernel_4)
        /*0060*/ 	.short	0x0380
        /*0062*/ 	.short	0x0010


	//----- nvinfo : EIATTR_SW_WAR
	.align		4
.L_71:
        /*0064*/ 	.byte	0x04, 0x36
        /*0066*/ 	.short	(.L_73 - .L_72)
.L_72:
        /*0068*/ 	.word	0x00000008
.L_73:


//--------------------- .nv.info.default_function_kernel_2 --------------------------
	.section	.nv.info.default_function_kernel_2,"",@"SHT_CUDA_INFO"
	.sectionflags	@""
	.align	4


	//----- nvinfo : EIATTR_CUDA_API_VERSION
	.align		4
        /*0000*/ 	.byte	0x04, 0x37
        /*0002*/ 	.short	(.L_75 - .L_74)
.L_74:
        /*0004*/ 	.word	0x00000082


	//----- nvinfo : EIATTR_KPARAM_INFO
	.align		4
.L_75:
        /*0008*/ 	.byte	0x04, 0x17
        /*000a*/ 	.short	(.L_77 - .L_76)
.L_76:
        /*000c*/ 	.word	0x00000000
        /*0010*/ 	.short	0x0001
        /*0012*/ 	.short	0x0008
        /*0014*/ 	.byte	0x00, 0xf5, 0x21, 0x00


	//----- nvinfo : EIATTR_KPARAM_INFO
	.align		4
.L_77:
        /*0018*/ 	.byte	0x04, 0x17
        /*001a*/ 	.short	(.L_79 - .L_78)
.L_78:
        /*001c*/ 	.word	0x00000000
        /*0020*/ 	.short	0x0000
        /*0022*/ 	.short	0x0000
        /*0024*/ 	.byte	0x00, 0xf5, 0x21, 0x00


	//----- nvinfo : EIATTR_SPARSE_MMA_MASK
	.align		4
.L_79:
        /*0028*/ 	.byte	0x03, 0x50
        /*002a*/ 	.short	0x0000


	//----- nvinfo : EIATTR_MAXREG_COUNT
	.align		4
        /*002c*/ 	.byte	0x03, 0x1b
        /*002e*/ 	.short	0x00ff


	//----- nvinfo : EIATTR_MERCURY_ISA_VERSION
	.align		4
        /*0030*/ 	.byte	0x03, 0x5f
        /*0032*/ 	.short	0x0101


	//----- nvinfo : EIATTR_VRC_CTA_INIT_COUNT
	.align		4
        /*0034*/ 	.byte	0x02, 0x4a
	.zero		1
	.zero		1


	//----- nvinfo : EIATTR_EXIT_INSTR_OFFSETS
	.align		4
        /*0038*/ 	.byte	0x04, 0x1c
        /*003a*/ 	.short	(.L_81 - .L_80)


	//   ....[0]....
.L_80:
        /*003c*/ 	.word	0x00000070


	//   ....[1]....
        /*0040*/ 	.word	0x000002b0


	//----- nvinfo : EIATTR_MAX_THREADS
	.align		4
.L_81:
        /*0044*/ 	.byte	0x04, 0x05
        /*0046*/ 	.short	(.L_83 - .L_82)
.L_82:
        /*0048*/ 	.word	0x00000020
        /*004c*/ 	.word	0x00000001
        /*0050*/ 	.word	0x00000001


	//----- nvinfo : EIATTR_CBANK_PARAM_SIZE
	.align		4
.L_83:
        /*0054*/ 	.byte	0x03, 0x19
        /*0056*/ 	.short	0x0010


	//----- nvinfo : EIATTR_PARAM_CBANK
	.align		4
        /*0058*/ 	.byte	0x04, 0x0a
        /*005a*/ 	.short	(.L_85 - .L_84)
	.align		4
.L_84:
        /*005c*/ 	.word	index@(.nv.constant0.default_function_kernel_2)
        /*0060*/ 	.short	0x0380
        /*0062*/ 	.short	0x0010


	//----- nvinfo : EIATTR_SW_WAR
	.align		4
.L_85:
        /*0064*/ 	.byte	0x04, 0x36
        /*0066*/ 	.short	(.L_87 - .L_86)
.L_86:
        /*0068*/ 	.word	0x00000008
.L_87:


//--------------------- .nv.info.default_function_kernel_1 --------------------------
	.section	.nv.info.default_function_kernel_1,"",@"SHT_CUDA_INFO"
	.sectionflags	@""
	.align	4


	//----- nvinfo : EIATTR_CUDA_API_VERSION
	.align		4
        /*0000*/ 	.byte	0x04, 0x37
        /*0002*/ 	.short	(.L_89 - .L_88)
.L_88:
        /*0004*/ 	.word	0x00000082


	//----- nvinfo : EIATTR_KPARAM_INFO
	.align		4
.L_89:
        /*0008*/ 	.byte	0x04, 0x17
        /*000a*/ 	.short	(.L_91 - .L_90)
.L_90:
        /*000c*/ 	.word	0x00000000
        /*0010*/ 	.short	0x0001
        /*0012*/ 	.short	0x0008
        /*0014*/ 	.byte	0x00, 0xf5, 0x21, 0x00


	//----- nvinfo : EIATTR_KPARAM_INFO
	.align		4
.L_91:
        /*0018*/ 	.byte	0x04, 0x17
        /*001a*/ 	.short	(.L_93 - .L_92)
.L_92:
        /*001c*/ 	.word	0x00000000
        /*0020*/ 	.short	0x0000
        /*0022*/ 	.short	0x0000
        /*0024*/ 	.byte	0x00, 0xf5, 0x21, 0x00


	//----- nvinfo : EIATTR_SPARSE_MMA_MASK
	.align		4
.L_93:
        /*0028*/ 	.byte	0x03, 0x50
        /*002a*/ 	.short	0x0000


	//----- nvinfo : EIATTR_MAXREG_COUNT
	.align		4
        /*002c*/ 	.byte	0x03, 0x1b
        /*002e*/ 	.short	0x00ff


	//----- nvinfo : EIATTR_MERCURY_ISA_VERSION
	.align		4
        /*0030*/ 	.byte	0x03, 0x5f
        /*0032*/ 	.short	0x0101


	//----- nvinfo : EIATTR_VRC_CTA_INIT_COUNT
	.align		4
        /*0034*/ 	.byte	0x02, 0x4a
	.zero		1
	.zero		1


	//----- nvinfo : EIATTR_EXIT_INSTR_OFFSETS
	.align		4
        /*0038*/ 	.byte	0x04, 0x1c
        /*003a*/ 	.short	(.L_95 - .L_94)


	//   ....[0]....
.L_94:
        /*003c*/ 	.word	0x00000070


	//   ....[1]....
        /*0040*/ 	.word	0x000002d0


	//----- nvinfo : EIATTR_MAX_THREADS
	.align		4
.L_95:
        /*0044*/ 	.byte	0x04, 0x05
        /*0046*/ 	.short	(.L_97 - .L_96)
.L_96:
        /*0048*/ 	.word	0x00000040
        /*004c*/ 	.word	0x00000001
        /*0050*/ 	.word	0x00000001


	//----- nvinfo : EIATTR_CBANK_PARAM_SIZE
	.align		4
.L_97:
        /*0054*/ 	.byte	0x03, 0x19
        /*0056*/ 	.short	0x0010


	//----- nvinfo : EIATTR_PARAM_CBANK
	.align		4
        /*0058*/ 	.byte	0x04, 0x0a
        /*005a*/ 	.short	(.L_99 - .L_98)
	.align		4
.L_98:
        /*005c*/ 	.word	index@(.nv.constant0.default_function_kernel_1)
        /*0060*/ 	.short	0x0380
        /*0062*/ 	.short	0x0010


	//----- nvinfo : EIATTR_SW_WAR
	.align		4
.L_99:
        /*0064*/ 	.byte	0x04, 0x36
        /*0066*/ 	.short	(.L_101 - .L_100)
.L_100:
        /*0068*/ 	.word	0x00000008
.L_101:


//--------------------- .nv.callgraph             --------------------------
	.section	.nv.callgraph,"",@"SHT_CUDA_CALLGRAPH"
	.align	4
	.sectionentsize	8
	.align		4
        /*0000*/ 	.word	0x00000000
	.align		4
        /*0004*/ 	.word	0xffffffff
	.align		4
        /*0008*/ 	.word	0x00000000
	.align		4
        /*000c*/ 	.word	0xfffffffe
	.align		4
        /*0010*/ 	.word	0x00000000
	.align		4
        /*0014*/ 	.word	0xfffffffd
	.align		4
        /*0018*/ 	.word	0x00000000
	.align		4
        /*001c*/ 	.word	0xfffffffc


//--------------------- .text.default_function_kernel_3 --------------------------
	.section	.text.default_function_kernel_3,"ax",@progbits
	.align	128
        .global         default_function_kernel_3
        .type           default_function_kernel_3,@function
        .size           default_function_kernel_3,(.L_x_13 - default_function_kernel_3)
        .other          default_function_kernel_3,@"STO_CUDA_ENTRY STV_DEFAULT"
default_function_kernel_3:
.text.default_function_kernel_3:
[----:B------:R-:W-:Y:S01]  /*0000*/  LDC R1, c[0x0][0x37c] ;  /* 0x0000df00ff017b82 */ /* 0x000fe20000000800 */
[----:B------:R-:W0:Y:S07]  /*0010*/  S2R R4, SR_TID.X ;  /* 0x0000000000047919 */ /* 0x000e2e0000002100 */
[----:B------:R-:W1:Y:S02]  /*0020*/  S2UR UR4, SR_CTAID.X ;  /* 0x00000000000479c3 */ /* 0x000e640000002500 */
[----:B-1----:R-:W-:Y:S01]  /*0030*/  USHF.L.U32 UR5, UR4, 0x2, URZ ;  /* 0x0000000204057899 */ /* 0x002fe200080006ff */
[----:B0-----:R-:W-:-:S05]  /*0040*/  SHF.R.U32.HI R0, RZ, 0x3, R4 ;  /* 0x00000003ff007819 */ /* 0x001fca0000011604 */
[----:B------:R-:W-:-:S04]  /*0050*/  LOP3.LUT R0, R0, UR5, RZ, 0xfc, !PT ;  /* 0x0000000500007c12 */ /* 0x000fc8000f8efcff */
[----:B------:R-:W-:-:S13]  /*0060*/  ISETP.GT.U32.AND P0, PT, R0, 0x8, PT ;  /* 0x000000080000780c */ /* 0x000fda0003f04070 */
[----:B------:R-:W-:Y:S05]  /*0070*/  @P0 EXIT ;  /* 0x000000000000094d */ /* 0x000fea0003800000 */
[----:B------:R-:W0:Y:S01]  /*0080*/  LDC.64 R2, c[0x0][0x388] ;  /* 0x0000e200ff027b82 */ /* 0x000e220000000a00 */
[----:B------:R-:W1:Y:S01]  /*0090*/  LDCU.64 UR6, c[0x0][0x358] ;  /* 0x00006b00ff0677ac */ /* 0x000e620008000a00 */
[----:B------:R-:W-:-:S06]  /*00a0*/  USHF.L.U32 UR4, UR4, 0x5, URZ ;  /* 0x0000000504047899 */ /* 0x000fcc00080006ff */
[----:B------:R-:W-:-:S05]  /*00b0*/  LOP3.LUT R0, R4, UR4, RZ, 0xfc, !PT ;  /* 0x0000000404007c12 */ /* 0x000fca000f8efcff */
[----:B0-----:R-:W-:-:S06]  /*00c0*/  IMAD.WIDE.U32 R2, R0, 0x4, R2 ;  /* 0x0000000400027825 */ /* 0x001fcc00078e0002 */
[----:B-1----:R-:W2:Y:S01]  /*00d0*/  LDG.E.CONSTANT R2, desc[UR6][R2.64] ;  /* 0x0000000602027981 */ /* 0x002ea2000c1e9900 */
[----:B------:R-:W-:Y:S01]  /*00e0*/  HFMA2 R9, -RZ, RZ, 1.625, 0 ;  /* 0x3e800000ff097431 */ /* 0x000fe200000001ff */
[----:B------:R-:W-:Y:S01]  /*00f0*/  MOV R8, 0x3d39bf78 ;  /* 0x3d39bf7800087802 */ /* 0x000fe20000000f00 */
[----:B------:R-:W-:Y:S01]  /*0100*/  BSSY.RECONVERGENT B0, `(.L_x_0) ;  /* 0x000006c000007945 */ /* 0x000fe20003800200 */
[C---:B--2---:R-:W-:Y:S01]  /*0110*/  FFMA R4, R2.reuse, R2, 1 ;  /* 0x3f80000002047423 */ /* 0x044fe20000000002 */
[----:B------:R-:W-:-:S03]  /*0120*/  FSETP.GT.AND P0, PT, |R2|, 8388608, PT ;  /* 0x4b0000000200780b */ /* 0x000fc60003f04200 */
[----:B------:R-:W0:Y:S02]  /*0130*/  MUFU.RSQ R5, R4 ;  /* 0x0000000400057308 */ /* 0x000e240000001400 */
[----:B0-----:R-:W-:-:S06]  /*0140*/  FFMA R5, R4, R5, 1 ;  /* 0x3f80000004057423 */ /* 0x001fcc0000000005 */
[----:B------:R-:W0:Y:S02]  /*0150*/  MUFU.RCP R5, R5 ;  /* 0x0000000500057308 */ /* 0x000e240000001000 */
[----:B0-----:R-:W-:-:S04]  /*0160*/  FMUL R7, |R2|, R5 ;  /* 0x0000000502077220 */ /* 0x001fc80000400200 */
[----:B------:R-:W-:-:S05]  /*0170*/  FFMA R7, |R2|, R7, |R2| ;  /* 0x0000000702077223 */ /* 0x000fca0000000602 */
[----:B------:R-:W-:-:S04]  /*0180*/  FSEL R7, |R2|, R7, P0 ;  /* 0x0000000702077208 */ /* 0x000fc80000000200 */
[C---:B------:R-:W-:Y:S01]  /*0190*/  ISETP.GE.U32.AND P1, PT, R7.reuse, 0x7f800000, PT ;  /* 0x7f8000000700780c */ /* 0x040fe20003f26070 */
[----:B------:R-:W-:-:S03]  /*01a0*/  FADD.RZ R6, R7, 1 ;  /* 0x3f80000007067421 */ /* 0x000fc6000000c000 */
[----:B------:R-:W-:Y:S02]  /*01b0*/  ISETP.GT.AND P2, PT, R7, -0x40800000, P1 ;  /* 0xbf8000000700780c */ /* 0x000fe40000f44270 */
[----:B------:R-:W-:-:S04]  /*01c0*/  IADD3 R6, PT, PT, R6, -0x3f400000, RZ ;  /* 0xc0c0000006067810 */ /* 0x000fc80007ffe0ff */
[----:B------:R-:W-:-:S04]  /*01d0*/  LOP3.LUT R6, R6, 0xff800000, RZ, 0xc0, !PT ;  /* 0xff80000006067812 */ /* 0x000fc800078ec0ff */
[----:B------:R-:W-:Y:S01]  /*01e0*/  IADD3 R4, PT, PT, -R6, 0x40800000, RZ ;  /* 0x4080000006047810 */ /* 0x000fe20007ffe1ff */
[----:B------:R-:W-:Y:S01]  /*01f0*/  IMAD.IADD R3, R7, 0x1, -R6 ;  /* 0x0000000107037824 */ /* 0x000fe200078e0a06 */
[----:B------:R-:W-:-:S03]  /*0200*/  I2FP.F32.S32 R6, R6 ;  /* 0x0000000600067245 */ /* 0x000fc60000201400 */
[----:B------:R-:W-:Y:S02]  /*0210*/  FFMA R4, R4, R9, -1 ;  /* 0xbf80000004047423 */ /* 0x000fe40000000009 */
[----:B------:R-:W-:Y:S02]  /*0220*/  FMUL R6, R6, 1.1920928955078125e-07 ;  /* 0x3400000006067820 */ /* 0x000fe40000400000 */
[----:B------:R-:W-:-:S04]  /*0230*/  FADD R3, R3, R4 ;  /* 0x0000000403037221 */ /* 0x000fc80000000000 */
[----:B------:R-:W-:-:S04]  /*0240*/  FFMA R4, R3, -R8, 0.10546888411045074463 ;  /* 0x3dd8001203047423 */ /* 0x000fc80000000808 */
[----:B------:R-:W-:-:S04]  /*0250*/  FFMA R4, R3, R4, -0.13229703903198242188 ;  /* 0xbe0778e003047423 */ /* 0x000fc80000000004 */
[----:B------:R-:W-:-:S04]  /*0260*/  FFMA R4, R3, R4, 0.14491446316242218018 ;  /* 0x3e14647503047423 */ /* 0x000fc80000000004 */
[----:B------:R-:W-:-:S04]  /*0270*/  FFMA R4, R3, R4, -0.16641564667224884033 ;  /* 0xbe2a68dd03047423 */ /* 0x000fc80000000004 */
[----:B------:R-:W-:-:S04]  /*0280*/  FFMA R4, R3, R4, 0.19988867640495300293 ;  /* 0x3e4caf9e03047423 */ /* 0x000fc80000000004 */
[----:B------:R-:W-:-:S04]  /*0290*/  FFMA R4, R3, R4, -0.25000196695327758789 ;  /* 0xbe80004203047423 */ /* 0x000fc80000000004 */
[----:B------:R-:W-:-:S04]  /*02a0*/  FFMA R4, R3, R4, 0.33333510160446166992 ;  /* 0x3eaaaae603047423 */ /* 0x000fc80000000004 */
[----:B------:R-:W-:-:S04]  /*02b0*/  FFMA R4, R3, R4, -0.5 ;  /* 0xbf00000003047423 */ /* 0x000fc80000000004 */
[----:B------:R-:W-:-:S04]  /*02c0*/  FMUL R4, R3, R4 ;  /* 0x0000000403047220 */ /* 0x000fc80000400000 */
[----:B------:R-:W-:Y:S01]  /*02d0*/  FFMA R3, R3, R4, R3 ;  /* 0x0000000403037223 */ /* 0x000fe20000000003 */
[----:B------:R-:W-:-:S03]  /*02e0*/  @P1 IMAD.MOV.U32 R4, RZ, RZ, 0x7f800000 ;  /* 0x7f800000ff041424 */ /* 0x000fc600078e00ff */
[----:B------:R-:W-:Y:S01]  /*02f0*/  FFMA R3, R6, 0.69314718246459960938, R3 ;  /* 0x3f31721806037823 */ /* 0x000fe20000000003 */
[C---:B------:R-:W-:Y:S01]  /*0300*/  @P2 FFMA R3, R7.reuse, R4, +INF ;  /* 0x7f80000007032423 */ /* 0x040fe20000000004 */
[----:B------:R-:W-:-:S04]  /*0310*/  @P1 FSETP.NEU.AND P2, PT, R7, RZ, PT ;  /* 0x000000ff0700120b */ /* 0x000fc80003f4d000 */
[----:B------:R-:W-:-:S04]  /*0320*/  @P1 FSEL R3, R3, -RZ, P2 ;  /* 0x800000ff03031208 */ /* 0x000fc80001000000 */
[----:B------:R-:W-:-:S05]  /*0330*/  MOV R4, R3 ;  /* 0x0000000300047202 */ /* 0x000fca0000000f00 */
[----:B------:R-:W-:Y:S01]  /*0340*/  @P0 FADD R4, R4, 0.69314718246459960938 ;  /* 0x3f31721804040421 */ /* 0x000fe20000000000 */
[----:B------:R-:W-:-:S04]  /*0350*/  FSETP.NAN.AND P0, PT, |R2|, |R2|, PT ;  /* 0x400000020200720b */ /* 0x000fc80003f08200 */
[----:B------:R-:W-:-:S04]  /*0360*/  LOP3.LUT R3, R4, 0x80000000, R2, 0xb8, !PT ;  /* 0x8000000004037812 */ /* 0x000fc800078eb802 */
[----:B------:R-:W-:-:S04]  /*0370*/  FSEL R10, R3, R4, !P0 ;  /* 0x00000004030a7208 */ /* 0x000fc80004000000 */
[C---:B------:R-:W-:Y:S01]  /*0380*/  FSETP.GEU.AND P0, PT, |R10|.reuse, |R2|, PT ;  /* 0x400000020a00720b */ /* 0x040fe20003f0e200 */
[----:B------:R-:W-:-:S12]  /*0390*/  FADD R5, |R10|, -RZ ;  /* 0x800000ff0a057221 */ /* 0x000fd80000000200 */
[----:B------:R-:W-:Y:S05]  /*03a0*/  @!P0 BRA `(.L_x_1) ;  /* 0x0000000400048947 */ /* 0x000fea0003800000 */
[----:B------:R-:W-:-:S05]  /*03b0*/  FMUL R4, |R2|, 8388608 ;  /* 0x4b00000002047820 */ /* 0x000fca0000400200 */
[----:B------:R-:W-:-:S13]  /*03c0*/  FSETP.GTU.AND P0, PT, R5, R4, PT ;  /* 0x000000040500720b */ /* 0x000fda0003f0c000 */
[----:B------:R-:W-:Y:S05]  /*03d0*/  @P0 BRA `(.L_x_2) ;  /* 0x0000000000780947 */ /* 0x000fea0003800000 */
[C---:B------:R-:W-:Y:S01]  /*03e0*/  FMUL R3, |R2|.reuse, 16777216 ;  /* 0x4b80000002037820 */ /* 0x040fe20000400200 */
[C---:B------:R-:W-:Y:S01]  /*03f0*/  FSETP.GEU.AND P0, PT, |R2|.reuse, 1.175494350822287508e-38, PT ;  /* 0x008000000200780b */ /* 0x040fe20003f0e200 */
[----:B------:R-:W-:Y:S01]  /*0400*/  FMUL R4, R5, 16777216 ;  /* 0x4b80000005047820 */ /* 0x000fe20000400000 */
[----:B------:R-:W-:Y:S01]  /*0410*/  FADD R6, |R2|, -RZ ;  /* 0x800000ff02067221 */ /* 0x000fe20000000200 */
[----:B------:R-:W-:Y:S01]  /*0420*/  BSSY.RECONVERGENT B1, `(.L_x_3) ;  /* 0x0000017000017945 */ /* 0x000fe20003800200 */
[----:B------:R-:W-:Y:S02]  /*0430*/  FSEL R3, R3, |R2|, !P0 ;  /* 0x4000000203037208 */ /* 0x000fe40004000000 */
[----:B------:R-:W-:-:S04]  /*0440*/  FSEL R4, R4, R5, !P0 ;  /* 0x0000000504047208 */ /* 0x000fc80004000000 */
[----:B------:R-:W0:Y:S02]  /*0450*/  MUFU.RCP R3, R3 ;  /* 0x0000000300037308 */ /* 0x000e240000001000 */
[----:B0-----:R-:W-:-:S06]  /*0460*/  FMUL R4, R3, R4 ;  /* 0x0000000403047220 */ /* 0x001fcc0000400000 */
[----:B------:R-:W0:Y:S02]  /*0470*/  FRND.TRUNC R4, R4 ;  /* 0x0000000400047307 */ /* 0x000e24000020d000 */
[----:B0-----:R-:W-:-:S05]  /*0480*/  FFMA R7, -|R2|, R4, R5 ;  /* 0x0000000402077223 */ /* 0x001fca0000000305 */
[----:B------:R-:W-:-:S13]  /*0490*/  ISETP.GE.U32.AND P0, PT, R7, R6, PT ;  /* 0x000000060700720c */ /* 0x000fda0003f06070 */
[----:B------:R-:W-:Y:S05]  /*04a0*/  @!P0 BRA `(.L_x_4) ;  /* 0x0000000000388947 */ /* 0x000fea0003800000 */
[----:B------:R-:W-:-:S04]  /*04b0*/  ISETP.GE.U32.AND P0, PT, R7, -0x7fffffff, PT ;  /* 0x800000010700780c */ /* 0x000fc80003f06070 */
[----:B------:R-:W-:-:S09]  /*04c0*/  FSETP.GEU.OR P1, PT, R7, -|R2|, !P0 ;  /* 0xc00000020700720b */ /* 0x000fd2000472e400 */
[----:B------:R-:W-:-:S04]  /*04d0*/  @P0 FADD R3, R4, -1 ;  /* 0xbf80000004030421 */ /* 0x000fc80000000000 */
[----:B------:R-:W-:-:S04]  /*04e0*/  @!P1 FADD R3, R3, -1 ;  /* 0xbf80000003039421 */ /* 0x000fc80000000000 */
[----:B------:R-:W-:Y:S01]  /*04f0*/  @P0 IMAD.MOV.U32 R4, RZ, RZ, R3 ;  /* 0x000000ffff040224 */ /* 0x000fe200078e0003 */
[----:B------:R-:W-:Y:S06]  /*0500*/  @P0 BRA `(.L_x_4) ;  /* 0x0000000000200947 */ /* 0x000fec0003800000 */
[----:B------:R-:W-:Y:S01]  /*0510*/  FADD R3, |R2|, |R2| ;  /* 0x4000000202037221 */ /* 0x000fe20000000200 */
[----:B------:R-:W-:-:S04]  /*0520*/  FADD R4, R4, 1 ;  /* 0x3f80000004047421 */ /* 0x000fc80000000000 */
[----:B------:R-:W-:-:S13]  /*0530*/  FSETP.GE.AND P0, PT, R7, R3, PT ;  /* 0x000000030700720b */ /* 0x000fda0003f06000 */
[----:B------:R-:W-:-:S05]  /*0540*/  @P0 FFMA R3, |R2|, -3, R7 ;  /* 0xc040000002030823 */ /* 0x000fca0000000207 */
[----:B------:R-:W-:Y:S01]  /*0550*/  FSETP.GE.AND P1, PT, R3, RZ, P0 ;  /* 0x000000ff0300720b */ /* 0x000fe20000726000 */
[----:B------:R-:W-:-:S12]  /*0560*/  @P0 FADD R3, R4, 1 ;  /* 0x3f80000004030421 */ /* 0x000fd80000000000 */
[----:B------:R-:W-:-:S05]  /*0570*/  @P1 FADD R3, R3, 1 ;  /* 0x3f80000003031421 */ /* 0x000fca0000000000 */
[----:B------:R-:W-:-:S07]  /*0580*/  @P0 MOV R4, R3 ;  /* 0x0000000300040202 */ /* 0x000fce0000000f00 */
.L_x_4:
[----:B------:R-:W-:Y:S05]  /*0590*/  BSYNC.RECONVERGENT B1 ;  /* 0x0000000000017941 */ /* 0x000fea0003800200 */
.L_x_3:
[----:B------:R-:W-:Y:S01]  /*05a0*/  FFMA R5, -|R2|, R4, R5 ;  /* 0x0000000402057223 */ /* 0x000fe20000000305 */
[----:B------:R-:W-:Y:S06]  /*05b0*/  BRA `(.L_x_1) ;  /* 0x0000000000807947 */ /* 0x000fec0003800000 */
.L_x_2:
[----:B------:R-:W-:Y:S01]  /*05c0*/  LOP3.LUT R6, R4, 0xff800000, RZ, 0xc0, !PT ;  /* 0xff80000004067812 */ /* 0x000fe200078ec0ff */
[----:B------:R-:W-:Y:S01]  /*05d0*/  BSSY.RECONVERGENT B1, `(.L_x_5) ;  /* 0x000001c000017945 */ /* 0x000fe20003800200 */
[C---:B------:R-:W-:Y:S02]  /*05e0*/  ISETP.GT.U32.AND P0, PT, R5.reuse, 0x7f7fffff, PT ;  /* 0x7f7fffff0500780c */ /* 0x040fe40003f04070 */
[C---:B------:R-:W-:Y:S02]  /*05f0*/  IADD3 R3, PT, PT, R5.reuse, -R6, RZ ;  /* 0x8000000605037210 */ /* 0x040fe40007ffe0ff */
[----:B------:R-:W-:Y:S02]  /*0600*/  LOP3.LUT R5, R5, 0x7fffff, RZ, 0xc0, !PT ;  /* 0x007fffff05057812 */ /* 0x000fe400078ec0ff */
[----:B------:R-:W-:Y:S02]  /*0610*/  LOP3.LUT R3, R3, 0xff800000, RZ, 0xc0, !PT ;  /* 0xff80000003037812 */ /* 0x000fe400078ec0ff */
[----:B------:R-:W-:-:S02]  /*0620*/  FSETP.GT.AND P2, PT, |R2|, RZ, PT ;  /* 0x000000ff0200720b */ /* 0x000fc40003f44200 */
[----:B------:R-:W-:Y:S01]  /*0630*/  FSEL R6, R6, +QNAN , !P0 ;  /* 0x7fffffff06067808 */ /* 0x000fe20004000000 */
[----:B------:R-:W-:Y:S01]  /*0640*/  VIADD R3, R3, 0xb800000 ;  /* 0x0b80000003037836 */ /* 0x000fe20000000000 */
[----:B------:R-:W-:Y:S02]  /*0650*/  LOP3.LUT R5, R5, 0x3f800000, RZ, 0xfc, !PT ;  /* 0x3f80000005057812 */ /* 0x000fe400078efcff */
[----:B------:R-:W-:Y:S02]  /*0660*/  FSEL R9, R6, +QNAN , P2 ;  /* 0x7fffffff06097808 */ /* 0x000fe40001000000 */
[----:B------:R-:W-:-:S13]  /*0670*/  ISETP.NE.AND P1, PT, R3, RZ, PT ;  /* 0x000000ff0300720c */ /* 0x000fda0003f25270 */
[----:B------:R-:W-:Y:S05]  /*0680*/  @!P1 BRA `(.L_x_6) ;  /* 0x0000000000409947 */ /* 0x000fea0003800000 */
[----:B------:R-:W-:-:S04]  /*0690*/  LOP3.LUT R4, R4, 0x7fffff, RZ, 0xc0, !PT ;  /* 0x007fffff04047812 */ /* 0x000fc800078ec0ff */
[----:B------:R-:W-:-:S04]  /*06a0*/  LOP3.LUT R4, R4, 0x3f800000, RZ, 0xfc, !PT ;  /* 0x3f80000004047812 */ /* 0x000fc800078efcff */
[----:B------:R0:W1:Y:S03]  /*06b0*/  MUFU.RCP R2, R4 ;  /* 0x0000000400027308 */ /* 0x0000660000001000 */
.L_x_7:
[----:B------:R-:W-:-:S04]  /*06c0*/  VIMNMX.U32 R6, PT, PT, R3, 0xb800000, PT ;  /* 0x0b80000003067848 */ /* 0x000fc80003fe0000 */
[C---:B------:R-:W-:Y:S02]  /*06d0*/  IADD3 R5, PT, PT, R6.reuse, R5, RZ ;  /* 0x0000000506057210 */ /* 0x040fe40007ffe0ff */
[----:B------:R-:W-:-:S03]  /*06e0*/  IADD3 R3, PT, PT, -R6, R3, RZ ;  /* 0x0000000306037210 */ /* 0x000fc60007ffe1ff */
[----:B-1----:R-:W-:Y:S01]  /*06f0*/  FMUL R7, R2, R5 ;  /* 0x0000000502077220 */ /* 0x002fe20000400000 */
[----:B------:R-:W-:-:S03]  /*0700*/  ISETP.NE.AND P1, PT, R3, RZ, PT ;  /* 0x000000ff0300720c */ /* 0x000fc60003f25270 */
[----:B------:R-:W-:-:S04]  /*0710*/  FFMA R8, -R4, R7, R5 ;  /* 0x0000000704087223 */ /* 0x000fc80000000105 */
[----:B------:R-:W-:-:S04]  /*0720*/  FFMA R8, R2, R8, R7 ;  /* 0x0000000802087223 */ /* 0x000fc80000000007 */
[----:B------:R-:W-:-:S04]  /*0730*/  FFMA R7, -R4, R8, R5 ;  /* 0x0000000804077223 */ /* 0x000fc80000000105 */
[----:B------:R-:W-:-:S06]  /*0740*/  FFMA.RZ R7, R2, R7, R8 ;  /* 0x0000000702077223 */ /* 0x000fcc000000c008 */
[----:B------:R-:W1:Y:S02]  /*0750*/  FRND.TRUNC R7, R7 ;  /* 0x0000000700077307 */ /* 0x000e64000020d000 */
[----:B-1----:R-:W-:-:S05]  /*0760*/  FFMA R5, -R4, R7, R5 ;  /* 0x0000000704057223 */ /* 0x002fca0000000105 */
[----:B------:R-:W-:-:S13]  /*0770*/  ISETP.NE.AND P0, PT, R5, RZ, PT ;  /* 0x000000ff0500720c */ /* 0x000fda0003f05270 */
[----:B------:R-:W-:Y:S05]  /*0780*/  @P0 BRA P1, `(.L_x_7) ;  /* 0xfffffffc00cc0947 */ /* 0x000fea000083ffff */
.L_x_6:
[----:B------:R-:W-:Y:S05]  /*0790*/  BSYNC.RECONVERGENT B1 ;  /* 0x0000000000017941 */ /* 0x000fea0003800200 */
.L_x_5:
[----:B------:R-:W-:-:S04]  /*07a0*/  FMUL R2, R5, 1.1920928955078125e-07 ;  /* 0x3400000005027820 */ /* 0x000fc80000400000 */
[----:B------:R-:W-:-:S07]  /*07b0*/  FMUL R5, R9, R2 ;  /* 0x0000000209057220 */ /* 0x000fce0000400000 */
.L_x_1:
[----:B------:R-:W-:Y:S05]  /*07c0*/  BSYNC.RECONVERGENT B0 ;  /* 0x0000000000007941 */ /* 0x000fea0003800200 */
.L_x_0:
[----:B------:R-:W1:Y:S01]  /*07d0*/  LDC.64 R2, c[0x0][0x380] ;  /* 0x0000e000ff027b82 */ /* 0x000e620000000a00 */
[C---:B------:R-:W-:Y:S02]  /*07e0*/  FSETP.NAN.AND P0, PT, |R5|.reuse, |R5|, PT ;  /* 0x400000050500720b */ /* 0x040fe40003f08200 */
[----:B0-----:R-:W-:-:S04]  /*07f0*/  LOP3.LUT R4, R5, 0x80000000, R10, 0xb8, !PT ;  /* 0x8000000005047812 */ /* 0x001fc800078eb80a */
[----:B------:R-:W-:Y:S01]  /*0800*/  FSEL R5, R5, R4, P0 ;  /* 0x0000000405057208 */ /* 0x000fe20000000000 */
[----:B-1----:R-:W-:-:S05]  /*0810*/  IMAD.WIDE.U32 R2, R0, 0x4, R2 ;  /* 0x0000000400027825 */ /* 0x002fca00078e0002 */
[----:B------:R-:W-:Y:S01]  /*0820*/  STG.E desc[UR6][R2.64], R5 ;  /* 0x0000000502007986 */ /* 0x000fe2000c101906 */
[----:B------:R-:W-:Y:S05]  /*0830*/  EXIT ;  /* 0x000000000000794d */ /* 0x000fea0003800000 */
.L_x_8:
[----:B------:R-:W-:-:S00]  /*0840*/  BRA `(.L_x_8) ;  /* 0xfffffffc00fc7947 */ /* 0x000fc0000383ffff */
[----:B------:R-:W-:-:S00]  /*0850*/  NOP ;  /* 0x0000000000007918 */ /* 0x000fc00000000000 */
        /* <DEDUP_REMOVED lines=10> */
.L_x_13:


//--------------------- .text.default_function_kernel --------------------------
	.section	.text.default_function_kernel,"ax",@progbits
	.align	128
        .global         default_function_kernel
        .type           default_function_kernel,@function
        .size           default_function_kernel,(.L_x_14 - default_function_kernel)
        .other          default_function_kernel,@"STO_CUDA_ENTRY STV_DEFAULT"
default_function_kernel:
.text.default_function_kernel:
        /* <DEDUP_REMOVED lines=11> */
[----:B------:R-:W2:Y:S01]  /*00b0*/  LDC.64 R4, c[0x0][0x380] ;  /* 0x0000e000ff047b82 */ /* 0x000ea20000000a00 */
[----:B------:R-:W-:-:S05]  /*00c0*/  LOP3.LUT R7, R7, UR4, RZ, 0xfc, !PT ;  /* 0x0000000407077c12 */ /* 0x000fca000f8efcff */
[----:B0-----:R-:W-:-:S06]  /*00d0*/  IMAD.WIDE.U32 R2, R7, 0x4, R2 ;  /* 0x0000000407027825 */ /* 0x001fcc00078e0002 */
[----:B-1----:R-:W3:Y:S01]  /*00e0*/  LDG.E.CONSTANT R2, desc[UR6][R2.64] ;  /* 0x0000000602027981 */ /* 0x002ee2000c1e9900 */
[----:B--2---:R-:W-:-:S04]  /*00f0*/  IMAD.WIDE.U32 R4, R7, 0x4, R4 ;  /* 0x0000000407047825 */ /* 0x004fc800078e0004 */
[----:B---3--:R-:W-:-:S05]  /*0100*/  FADD R7, |R2|, -RZ ;  /* 0x800000ff02077221 */ /* 0x008fca0000000200 */
[----:B------:R-:W-:Y:S01]  /*0110*/  STG.E desc[UR6][R4.64], R7 ;  /* 0x0000000704007986 */ /* 0x000fe2000c101906 */
[----:B------:R-:W-:Y:S05]  /*0120*/  EXIT ;  /* 0x000000000000794d */ /* 0x000fea0003800000 */
.L_x_9:
        /* <DEDUP_REMOVED lines=13> */
.L_x_14:


//--------------------- .text.default_function_kernel_4 --------------------------
	.section	.text.default_function_kernel_4,"ax",@progbits
	.align	128
        .global         default_function_kernel_4
        .type           default_function_kernel_4,@function
        .size           default_function_kernel_4,(.L_x_15 - default_function_kernel_4)
        .other          default_function_kernel_4,@"STO_CUDA_ENTRY STV_DEFAULT"
default_function_kernel_4:
.text.default_function_kernel_4:
        /* <DEDUP_REMOVED lines=12> */
[----:B0-----:R-:W-:-:S05]  /*00c0*/  IMAD.WIDE.U32 R2, R5, 0x4, R2 ;  /* 0x0000000405027825 */ /* 0x001fca00078e0002 */
[----:B-1----:R-:W2:Y:S01]  /*00d0*/  LDG.E.CONSTANT R0, desc[UR6][R2.64] ;  /* 0x0000000602007981 */ /* 0x002ea2000c1e9900 */
[----:B------:R-:W-:Y:S02]  /*00e0*/  HFMA2 R8, -RZ, RZ, 1.625, 0 ;  /* 0x3e800000ff087431 */ /* 0x000fe400000001ff */
[C---:B--2---:R-:W-:Y:S01]  /*00f0*/  FFMA R4, R0.reuse, R0, 1 ;  /* 0x3f80000000047423 */ /* 0x044fe20000000000 */
[----:B------:R-:W-:-:S03]  /*0100*/  FSETP.GT.AND P0, PT, |R0|, 8388608, PT ;  /* 0x4b0000000000780b */ /* 0x000fc60003f04200 */
[----:B------:R-:W0:Y:S02]  /*0110*/  MUFU.RSQ R7, R4 ;  /* 0x0000000400077308 */ /* 0x000e240000001400 */
[----:B0-----:R-:W-:-:S06]  /*0120*/  FFMA R7, R4, R7, 1 ;  /* 0x3f80000004077423 */ /* 0x001fcc0000000007 */
[----:B------:R-:W0:Y:S02]  /*0130*/  MUFU.RCP R7, R7 ;  /* 0x0000000700077308 */ /* 0x000e240000001000 */
[----:B0-----:R-:W-:Y:S01]  /*0140*/  FMUL R9, |R0|, R7 ;  /* 0x0000000700097220 */ /* 0x001fe20000400200 */
[----:B------:R-:W-:-:S03]  /*0150*/  MOV R7, 0x3d39bf78 ;  /* 0x3d39bf7800077802 */ /* 0x000fc60000000f00 */
[----:B------:R-:W-:-:S05]  /*0160*/  FFMA R9, |R0|, R9, |R0| ;  /* 0x0000000900097223 */ /* 0x000fca0000000600 */
[----:B------:R-:W-:-:S04]  /*0170*/  FSEL R9, |R0|, R9, P0 ;  /* 0x0000000900097208 */ /* 0x000fc80000000200 */
[C---:B------:R-:W-:Y:S01]  /*0180*/  ISETP.GE.U32.AND P1, PT, R9.reuse, 0x7f800000, PT ;  /* 0x7f8000000900780c */ /* 0x040fe20003f26070 */
[----:B------:R-:W-:-:S03]  /*0190*/  FADD.RZ R6, R9, 1 ;  /* 0x3f80000009067421 */ /* 0x000fc6000000c000 */
[----:B------:R-:W-:Y:S02]  /*01a0*/  ISETP.GT.AND P2, PT, R9, -0x40800000, P1 ;  /* 0xbf8000000900780c */ /* 0x000fe40000f44270 */
[----:B------:R-:W-:-:S04]  /*01b0*/  IADD3 R6, PT, PT, R6, -0x3f400000, RZ ;  /* 0xc0c0000006067810 */ /* 0x000fc80007ffe0ff */
[----:B------:R-:W-:-:S04]  /*01c0*/  LOP3.LUT R6, R6, 0xff800000, RZ, 0xc0, !PT ;  /* 0xff80000006067812 */ /* 0x000fc800078ec0ff */
[----:B------:R-:W-:Y:S02]  /*01d0*/  IADD3 R3, PT, PT, -R6, 0x40800000, RZ ;  /* 0x4080000006037810 */ /* 0x000fe40007ffe1ff */
[-C--:B------:R-:W-:Y:S02]  /*01e0*/  IADD3 R2, PT, PT, R9, -R6.reuse, RZ ;  /* 0x8000000609027210 */ /* 0x080fe40007ffe0ff */
[----:B------:R-:W-:Y:S01]  /*01f0*/  I2FP.F32.S32 R6, R6 ;  /* 0x0000000600067245 */ /* 0x000fe20000201400 */
[----:B------:R-:W-:-:S04]  /*0200*/  FFMA R3, R3, R8, -1 ;  /* 0xbf80000003037423 */ /* 0x000fc80000000008 */
[----:B------:R-:W-:Y:S01]  /*0210*/  FADD R2, R2, R3 ;  /* 0x0000000302027221 */ /* 0x000fe20000000000 */
[----:B------:R-:W-:-:S03]  /*0220*/  FMUL R6, R6, 1.1920928955078125e-07 ;  /* 0x3400000006067820 */ /* 0x000fc60000400000 */
        /* <DEDUP_REMOVED lines=10> */
[----:B------:R-:W-:-:S03]  /*02d0*/  @P1 MOV R2, 0x7f800000 ;  /* 0x7f80000000021802 */ /* 0x000fc60000000f00 */
[----:B------:R-:W-:Y:S02]  /*02e0*/  FFMA R3, R6, 0.69314718246459960938, R3 ;  /* 0x3f31721806037823 */ /* 0x000fe40000000003 */
[C---:B------:R-:W-:Y:S01]  /*02f0*/  @P2 FFMA R3, R9.reuse, R2, +INF ;  /* 0x7f80000009032423 */ /* 0x040fe20000000002 */
[----:B------:R-:W-:-:S04]  /*0300*/  @P1 FSETP.NEU.AND P2, PT, R9, RZ, PT ;  /* 0x000000ff0900120b */ /* 0x000fc80003f4d000 */
[----:B------:R-:W-:-:S04]  /*0310*/  @P1 FSEL R3, R3, -RZ, P2 ;  /* 0x800000ff03031208 */ /* 0x000fc80001000000 */
[----:B------:R-:W-:Y:S02]  /*0320*/  MOV R7, R3 ;  /* 0x0000000300077202 */ /* 0x000fe40000000f00 */
[----:B------:R-:W0:Y:S03]  /*0330*/  LDC.64 R2, c[0x0][0x380] ;  /* 0x0000e000ff027b82 */ /* 0x000e260000000a00 */
[----:B------:R-:W-:Y:S01]  /*0340*/  @P0 FADD R7, R7, 0.69314718246459960938 ;  /* 0x3f31721807070421 */ /* 0x000fe20000000000 */
[----:B------:R-:W-:-:S04]  /*0350*/  FSETP.NAN.AND P0, PT, |R0|, |R0|, PT ;  /* 0x400000000000720b */ /* 0x000fc80003f08200 */
[----:B------:R-:W-:-:S04]  /*0360*/  LOP3.LUT R0, R7, 0x80000000, R0, 0xb8, !PT ;  /* 0x8000000007007812 */ /* 0x000fc800078eb800 */
[----:B------:R-:W-:-:S04]  /*0370*/  FSEL R0, R0, R7, !P0 ;  /* 0x0000000700007208 */ /* 0x000fc80004000000 */
[----:B------:R-:W1:Y:S01]  /*0380*/  FRND.CEIL R7, R0 ;  /* 0x0000000000077307 */ /* 0x000e620000209000 */
[----:B0-----:R-:W-:-:S05]  /*0390*/  IMAD.WIDE.U32 R2, R5, 0x4, R2 ;  /* 0x0000000405027825 */ /* 0x001fca00078e0002 */
[----:B-1----:R-:W-:Y:S01]  /*03a0*/  STG.E desc[UR6][R2.64], R7 ;  /* 0x0000000702007986 */ /* 0x002fe2000c101906 */
[----:B------:R-:W-:Y:S05]  /*03b0*/  EXIT ;  /* 0x000000000000794d */ /* 0x000fea0003800000 */
.L_x_10:
        /* <DEDUP_REMOVED lines=12> */
.L_x_15:


//--------------------- .text.default_function_kernel_2 --------------------------
	.section	.text.default_function_kernel_2,"ax",@progbits
	.align	128
        .global         default_function_kernel_2
        .type           default_function_kernel_2,@function
        .size           default_function_kernel_2,(.L_x_16 - default_function_kernel_2)
        .other          default_function_kernel_2,@"STO_CUDA_ENTRY STV_DEFAULT"
default_function_kernel_2:
.text.default_function_kernel_2:
        /* <DEDUP_REMOVED lines=13> */
[----:B-1----:R0:W2:Y:S01]  /*00d0*/  LDG.E.CONSTANT R0, desc[UR6][R2.64] ;  /* 0x0000000602007981 */ /* 0x0020a2000c1e9900 */
[----:B------:R-:W-:Y:S01]  /*00e0*/  HFMA2 R7, -RZ, RZ, 1.75, 0 ;  /* 0x3f000000ff077431 */ /* 0x000fe200000001ff */
[----:B0-----:R-:W-:-:S04]  /*00f0*/  MOV R3, 0x3d10ecef ;  /* 0x3d10ecef00037802 */ /* 0x001fc80000000f00 */
[C---:B--2---:R-:W-:Y:S01]  /*0100*/  FFMA R4, |R0|.reuse, -R7, 0.5 ;  /* 0x3f00000000047423 */ /* 0x044fe20000000a07 */
[C---:B------:R-:W-:Y:S02]  /*0110*/  FSETP.NEU.AND P1, PT, |R0|.reuse, 1, PT ;  /* 0x3f8000000000780b */ /* 0x040fe40003f2d200 */
[----:B------:R-:W-:Y:S01]  /*0120*/  FSETP.GT.AND P0, PT, |R0|, 0.56000000238418579102, PT ;  /* 0x3f0f5c290000780b */ /* 0x000fe20003f04200 */
[----:B------:R-:W0:Y:S02]  /*0130*/  MUFU.RSQ R7, R4 ;  /* 0x0000000400077308 */ /* 0x000e240000001400 */
[----:B0-----:R-:W-:Y:S01]  /*0140*/  FMUL R6, R4, R7 ;  /* 0x0000000704067220 */ /* 0x001fe20000400000 */
[----:B------:R-:W-:-:S04]  /*0150*/  FMUL R7, R7, -0.5 ;  /* 0xbf00000007077820 */ /* 0x000fc80000400000 */
[----:B------:R-:W-:-:S04]  /*0160*/  FFMA R7, R6, R7, 0.5 ;  /* 0x3f00000006077423 */ /* 0x000fc80000000007 */
[----:B------:R-:W-:-:S05]  /*0170*/  FFMA R7, R6, R7, R6 ;  /* 0x0000000706077223 */ /* 0x000fca0000000006 */
[----:B------:R-:W-:Y:S02]  /*0180*/  FSEL R7, R7, RZ, P1 ;  /* 0x000000ff07077208 */ /* 0x000fe40000800000 */
[----:B------:R-:W-:Y:S02]  /*0190*/  FSETP.GT.AND P1, PT, R0, 0.56000000238418579102, PT ;  /* 0x3f0f5c290000780b */ /* 0x000fe40003f24000 */
[----:B------:R-:W-:-:S04]  /*01a0*/  FSEL R7, R7, |R0|, P0 ;  /* 0x4000000007077208 */ /* 0x000fc80000000000 */
[----:B------:R-:W-:-:S05]  /*01b0*/  LOP3.LUT R7, R7, 0x80000000, R0, 0xb8, !PT ;  /* 0x8000000007077812 */ /* 0x000fca00078eb800 */
[----:B------:R-:W-:-:S04]  /*01c0*/  FMUL R4, R7, R7 ;  /* 0x0000000707047220 */ /* 0x000fc80000400000 */
[----:B------:R-:W-:-:S04]  /*01d0*/  FFMA R3, R4, R3, 0.016980519518256187439 ;  /* 0x3c8b1abb04037423 */ /* 0x000fc80000000003 */
[----:B------:R-:W-:-:S04]  /*01e0*/  FFMA R3, R4, R3, 0.030762933194637298584 ;  /* 0x3cfc028c04037423 */ /* 0x000fc80000000003 */
[----:B------:R-:W-:-:S04]  /*01f0*/  FFMA R3, R4, R3, 0.044709417968988418579 ;  /* 0x3d37213904037423 */ /* 0x000fc80000000003 */
[C---:B------:R-:W-:Y:S02]  /*0200*/  FFMA R9, R4.reuse, R3, 0.074989043176174163818 ;  /* 0x3d9993db04097423 */ /* 0x040fe40000000003 */
[----:B------:R-:W0:Y:S02]  /*0210*/  LDC.64 R2, c[0x0][0x380] ;  /* 0x0000e000ff027b82 */ /* 0x000e240000000a00 */
[----:B------:R-:W-:-:S04]  /*0220*/  FFMA R9, R4, R9, 0.16666707396507263184 ;  /* 0x3e2aaac604097423 */ /* 0x000fc80000000009 */
[----:B------:R-:W-:Y:S01]  /*0230*/  FMUL R4, R4, R9 ;  /* 0x0000000904047220 */ /* 0x000fe20000400000 */
[----:B------:R-:W-:-:S03]  /*0240*/  HFMA2 R9, -RZ, RZ, 1.9599609375, 20144 ;  /* 0x3fd774ebff097431 */ /* 0x000fc600000001ff */
[----:B------:R-:W-:-:S05]  /*0250*/  FFMA R7, R7, R4, R7 ;  /* 0x0000000407077223 */ /* 0x000fca0000000007 */
[----:B------:R-:W-:-:S05]  /*0260*/  FSEL R0, R7, -R7, P0 ;  /* 0x8000000707007208 */ /* 0x000fca0000000000 */
[----:B------:R-:W-:Y:S01]  /*0270*/  @!P1 FFMA R7, R9, 0.93318945169448852539, R0 ;  /* 0x3f6ee58109079823 */ /* 0x000fe20000000000 */
[----:B0-----:R-:W-:-:S04]  /*0280*/  IMAD.WIDE.U32 R2, R5, 0x4, R2 ;  /* 0x0000000405027825 */ /* 0x001fc800078e0002 */
[----:B------:R-:W-:-:S05]  /*0290*/  @P0 FADD R7, R7, R7 ;  /* 0x0000000707070221 */ /* 0x000fca0000000000 */
[----:B------:R-:W-:Y:S01]  /*02a0*/  STG.E desc[UR6][R2.64], R7 ;  /* 0x0000000702007986 */ /* 0x000fe2000c101906 */
[----:B------:R-:W-:Y:S05]  /*02b0*/  EXIT ;  /* 0x000000000000794d */ /* 0x000fea0003800000 */
.L_x_11:
        /* <DEDUP_REMOVED lines=12> */
.L_x_16:


//--------------------- .text.default_function_kernel_1 --------------------------
	.section	.text.default_function_kernel_1,"ax",@progbits
	.align	128
        .global         default_function_kernel_1
        .type           default_function_kernel_1,@function
        .size           default_function_kernel_1,(.L_x_17 - default_function_kernel_1)
        .other          default_function_kernel_1,@"STO_CUDA_ENTRY STV_DEFAULT"
default_function_kernel_1:
.text.default_function_kernel_1:
        /* <DEDUP_REMOVED lines=14> */
[----:B------:R-:W-:Y:S02]  /*00e0*/  HFMA2 R5, -RZ, RZ, 1.75, 0 ;  /* 0x3f000000ff057431 */ /* 0x000fe400000001ff */
[----:B--2---:R-:W-:Y:S01]  /*00f0*/  FMUL.RZ R4, R2, 0.15915493667125701904 ;  /* 0x3e22f98302047820 */ /* 0x004fe2000040c000 */
[----:B------:R-:W-:-:S05]  /*0100*/  MOV R2, 0x3d10ecef ;  /* 0x3d10ecef00027802 */ /* 0x000fca0000000f00 */
[----:B------:R-:W0:Y:S02]  /*0110*/  MUFU.SIN R4, R4 ;  /* 0x0000000400047308 */ /* 0x000e240000000400 */
[C---:B0-----:R-:W-:Y:S01]  /*0120*/  FFMA R5, |R4|.reuse, -R5, 0.5 ;  /* 0x3f00000004057423 */ /* 0x041fe20000000a05 */
[C---:B------:R-:W-:Y:S02]  /*0130*/  FSETP.NEU.AND P1, PT, |R4|.reuse, 1, PT ;  /* 0x3f8000000400780b */ /* 0x040fe40003f2d200 */
[----:B------:R-:W-:-:S03]  /*0140*/  FSETP.GT.AND P0, PT, |R4|, 0.56000000238418579102, PT ;  /* 0x3f0f5c290400780b */ /* 0x000fc60003f04200 */
[----:B------:R-:W0:Y:S02]  /*0150*/  MUFU.RSQ R6, R5 ;  /* 0x0000000500067308 */ /* 0x000e240000001400 */
[----:B0-----:R-:W-:Y:S01]  /*0160*/  FMUL R7, R5, R6 ;  /* 0x0000000605077220 */ /* 0x001fe20000400000 */
[----:B------:R-:W-:-:S04]  /*0170*/  FMUL R6, R6, -0.5 ;  /* 0xbf00000006067820 */ /* 0x000fc80000400000 */
[----:B------:R-:W-:-:S04]  /*0180*/  FFMA R6, R7, R6, 0.5 ;  /* 0x3f00000007067423 */ /* 0x000fc80000000006 */
[----:B------:R-:W-:Y:S01]  /*0190*/  FFMA R6, R7, R6, R7 ;  /* 0x0000000607067223 */ /* 0x000fe20000000007 */
[----:B------:R-:W-:-:S04]  /*01a0*/  HFMA2 R7, -RZ, RZ, 1.9599609375, 20144 ;  /* 0x3fd774ebff077431 */ /* 0x000fc800000001ff */
        /* <DEDUP_REMOVED lines=11> */
[----:B------:R-:W-:-:S04]  /*0260*/  FMUL R5, R5, R8 ;  /* 0x0000000805057220 */ /* 0x000fc80000400000 */
[----:B------:R-:W-:-:S05]  /*0270*/  FFMA R5, R6, R5, R6 ;  /* 0x0000000506057223 */ /* 0x000fca0000000006 */
[----:B------:R-:W-:-:S05]  /*0280*/  FSEL R4, R5, -R5, P0 ;  /* 0x8000000505047208 */ /* 0x000fca0000000000 */
[----:B------:R-:W-:Y:S01]  /*0290*/  @!P1 FFMA R5, R7, 0.93318945169448852539, R4 ;  /* 0x3f6ee58107059823 */ /* 0x000fe20000000004 */
[----:B0-----:R-:W-:-:S04]  /*02a0*/  IMAD.WIDE.U32 R2, R0, 0x4, R2 ;  /* 0x0000000400027825 */ /* 0x001fc800078e0002 */
[----:B------:R-:W-:-:S05]  /*02b0*/  @P0 FADD R5, R5, R5 ;  /* 0x0000000505050221 */ /* 0x000fca0000000000 */
[----:B------:R-:W-:Y:S01]  /*02c0*/  STG.E desc[UR6][R2.64], R5 ;  /* 0x0000000502007986 */ /* 0x000fe2000c101906 */
[----:B------:R-:W-:Y:S05]  /*02d0*/  EXIT ;  /* 0x000000000000794d */ /* 0x000fea0003800000 */
.L_x_12:
        /* <DEDUP_REMOVED lines=10> */
.L_x_17:


//--------------------- .nv.shared.reserved.0     --------------------------
	.section	.nv.shared.reserved.0,"aw",@nobits
	.weak		__nv_reservedSMEM_offset_0_alias
	.size		__nv_reservedSMEM_offset_0_alias, 0, 64
	.other		__nv_reservedSMEM_offset_0_alias,@"STO_CUDA_RESERVED_SHARED STV_DEFAULT"
__nv_reservedSMEM_offset_0_alias:
	.zero		0
	.zero		64


//--------------------- .nv.constant0.default_function_kernel_3 --------------------------
	.section	.nv.constant0.default_function_kernel_3,"a",@progbits
	.sectionflags	@""
	.align	4
.nv.constant0.default_function_kernel_3:
	.zero		912


//--------------------- .nv.constant0.default_function_kernel --------------------------
	.section	.nv.constant0.default_function_kernel,"a",@progbits
	.sectionflags	@""
	.align	4
.nv.constant0.default_function_kernel:
	.zero		912


//--------------------- .nv.constant0.default_function_kernel_4 --------------------------
	.section	.nv.constant0.default_function_kernel_4,"a",@progbits
	.sectionflags	@""
	.align	4
.nv.constant0.default_function_kernel_4:
	.zero		912


//--------------------- .nv.constant0.default_function_kernel_2 --------------------------
	.section	.nv.constant0.default_function_kernel_2,"a",@progbits
	.sectionflags	@""
	.align	4
.nv.constant0.default_function_kernel_2:
	.zero		912


//--------------------- .nv.constant0.default_function_kernel_1 --------------------------
	.section	.nv.constant0.default_function_kernel_1,"a",@progbits
	.sectionflags	@""
	.align	4
.nv.constant0.default_function_kernel_1:
	.zero		912


//--------------------- SYMBOLS --------------------------

	.type		.nv.reservedSmem.offset0,@object
	.size		.nv.reservedSmem.offset0,0x4
